//
// Generated by NVIDIA NVVM Compiler
//
// Compiler Build ID: CL-36424714
// Cuda compilation tools, release 13.0, V13.0.88
// Based on NVVM 20.0.0
//

.version 9.0
.target sm_100
.address_size 64

	// .globl	_Z9addKernelPiPKiS1_i

.visible .entry _Z9addKernelPiPKiS1_i(
	.param .u64 .ptr .align 1 _Z9addKernelPiPKiS1_i_param_0,
	.param .u64 .ptr .align 1 _Z9addKernelPiPKiS1_i_param_1,
	.param .u64 .ptr .align 1 _Z9addKernelPiPKiS1_i_param_2,
	.param .u32 _Z9addKernelPiPKiS1_i_param_3
)
{
	.reg .b32 	%r<14>;
	.reg .b64 	%rd<11>;

	ld.param.u64 	%rd1, [_Z9addKernelPiPKiS1_i_param_0];
	ld.param.u64 	%rd2, [_Z9addKernelPiPKiS1_i_param_1];
	ld.param.u64 	%rd3, [_Z9addKernelPiPKiS1_i_param_2];
	ld.param.u32 	%r1, [_Z9addKernelPiPKiS1_i_param_3];
	cvta.to.global.u64 	%rd4, %rd1;
	cvta.to.global.u64 	%rd5, %rd3;
	cvta.to.global.u64 	%rd6, %rd2;
	mov.u32 	%r2, %ctaid.x;
	mov.u32 	%r3, %ntid.x;
	mov.u32 	%r4, %tid.x;
	mad.lo.s32 	%r5, %r2, %r3, %r4;
	mov.u32 	%r6, %ctaid.y;
	mov.u32 	%r7, %ntid.y;
	mov.u32 	%r8, %tid.y;
	mad.lo.s32 	%r9, %r6, %r7, %r8;
	mad.lo.s32 	%r10, %r1, %r9, %r5;
	mul.wide.s32 	%rd7, %r10, 4;
	add.s64 	%rd8, %rd6, %rd7;
	ld.global.u32 	%r11, [%rd8];
	add.s64 	%rd9, %rd5, %rd7;
	ld.global.u32 	%r12, [%rd9];
	add.s32 	%r13, %r12, %r11;
	add.s64 	%rd10, %rd4, %rd7;
	st.global.u32 	[%rd10], %r13;
	ret;

}


// ===== COMPILED SASS (sm_100) =====

	.target	sm_100

	.elftype	@"ET_EXEC"


//--------------------- .note.nv.tkinfo           --------------------------
	.section	.note.nv.tkinfo,"",@"SHT_NOTE"
	.sectionflags	@"SHF_NOTE_NV_TKINFO"
	.tkinfo
        /*0018*/ 	.word	0x00000002
        /*0030*/ 	.string	""
        /*0030*/ 	.string	"ptxas"
        /*0030*/ 	.string	"Cuda compilation tools, release 13.0, V13.0.88"
        /*0030*/ 	.string	"Build cuda_13.0.r13.0/compiler.36424714_0"
        /*0030*/ 	.string	"-arch sm_100 -m 64 "



//--------------------- .note.nv.cuinfo           --------------------------
	.section	.note.nv.cuinfo,"",@"SHT_NOTE"
	.sectionflags	@"SHF_NOTE_NV_CUINFO"
        /*0018*/ 	.short	0x0002
        /*001a*/ 	.short	0x0064
        /*001c*/ 	.short	0x0082
	.zero		2


//--------------------- .nv.info                  --------------------------
	.section	.nv.info,"",@"SHT_CUDA_INFO"
	.align	4


	//----- nvinfo : EIATTR_REGCOUNT
	.align		4
        /*0000*/ 	.byte	0x04, 0x2f
        /*0002*/ 	.short	(.L_1 - .L_0)
	.align		4
.L_0:
        /*0004*/ 	.word	index@(_Z9addKernelPiPKiS1_i)
        /*0008*/ 	.word	0x0000000c


	//----- nvinfo : EIATTR_FRAME_SIZE
	.align		4
.L_1:
        /*000c*/ 	.byte	0x04, 0x11
        /*000e*/ 	.short	(.L_3 - .L_2)
	.align		4
.L_2:
        /*0010*/ 	.word	index@(_Z9addKernelPiPKiS1_i)
        /*0014*/ 	.word	0x00000000


	//----- nvinfo : EIATTR_MIN_STACK_SIZE
	.align		4
.L_3:
        /*0018*/ 	.byte	0x04, 0x12
        /*001a*/ 	.short	(.L_5 - .L_4)
	.align		4
.L_4:
        /*001c*/ 	.word	index@(_Z9addKernelPiPKiS1_i)
        /*0020*/ 	.word	0x00000000
.L_5:


//--------------------- .nv.compat                --------------------------
	.section	.nv.compat,"",@"SHT_CUDA_COMPAT_INFO"
	.align	4
        /*0000*/ 	.byte	0x02, 0x09, 0x00, 0x00, 0x02, 0x02, 0x01, 0x00, 0x02, 0x05, 0x05, 0x00, 0x03, 0x07, 0x01, 0x01
        /*0010*/ 	.byte	0x02, 0x03, 0x00, 0x00, 0x02, 0x06, 0x01, 0x00, 0x04, 0x0b, 0x08, 0x00, 0x09, 0x00, 0x00, 0x00
        /*0020*/ 	.byte	0x00, 0x00, 0x00, 0x00


//--------------------- .nv.info._Z9addKernelPiPKiS1_i --------------------------
	.section	.nv.info._Z9addKernelPiPKiS1_i,"",@"SHT_CUDA_INFO"
	.sectionflags	@""
	.align	4


	//----- nvinfo : EIATTR_CUDA_API_VERSION
	.align		4
        /*0000*/ 	.byte	0x04, 0x37
        /*0002*/ 	.short	(.L_7 - .L_6)
.L_6:
        /*0004*/ 	.word	0x00000082


	//----- nvinfo : EIATTR_KPARAM_INFO
	.align		4
.L_7:
        /*0008*/ 	.byte	0x04, 0x17
        /*000a*/ 	.short	(.L_9 - .L_8)
.L_8:
        /*000c*/ 	.word	0x00000000
        /*0010*/ 	.short	0x0003
        /*0012*/ 	.short	0x0018
        /*0014*/ 	.byte	0x00, 0xf0, 0x11, 0x00


	//----- nvinfo : EIATTR_KPARAM_INFO
	.align		4
.L_9:
        /*0018*/ 	.byte	0x04, 0x17
        /*001a*/ 	.short	(.L_11 - .L_10)
.L_10:
        /*001c*/ 	.word	0x00000000
        /*0020*/ 	.short	0x0002
        /*0022*/ 	.short	0x0010
        /*0024*/ 	.byte	0x00, 0xf5, 0x21, 0x00


	//----- nvinfo : EIATTR_KPARAM_INFO
	.align		4
.L_11:
        /*0028*/ 	.byte	0x04, 0x17
        /*002a*/ 	.short	(.L_13 - .L_12)
.L_12:
        /*002c*/ 	.word	0x00000000
        /*0030*/ 	.short	0x0001
        /*0032*/ 	.short	0x0008
        /*0034*/ 	.byte	0x00, 0xf5, 0x21, 0x00


	//----- nvinfo : EIATTR_KPARAM_INFO
	.align		4
.L_13:
        /*0038*/ 	.byte	0x04, 0x17
        /*003a*/ 	.short	(.L_15 - .L_14)
.L_14:
        /*003c*/ 	.word	0x00000000
        /*0040*/ 	.short	0x0000
        /*0042*/ 	.short	0x0000
        /*0044*/ 	.byte	0x00, 0xf5, 0x21, 0x00


	//----- nvinfo : EIATTR_SPARSE_MMA_MASK
	.align		4
.L_15:
        /*0048*/ 	.byte	0x03, 0x50
        /*004a*/ 	.short	0x0000


	//----- nvinfo : EIATTR_MAXREG_COUNT
	.align		4
        /*004c*/ 	.byte	0x03, 0x1b
        /*004e*/ 	.short	0x00ff


	//----- nvinfo : EIATTR_MERCURY_ISA_VERSION
	.align		4
        /*0050*/ 	.byte	0x03, 0x5f
        /*0052*/ 	.short	0x0101


	//----- nvinfo : EIATTR_VRC_CTA_INIT_COUNT
	.align		4
        /*0054*/ 	.byte	0x02, 0x4a
	.zero		1
	.zero		1


	//----- nvinfo : EIATTR_EXIT_INSTR_OFFSETS
	.align		4
        /*0058*/ 	.byte	0x04, 0x1c
        /*005a*/ 	.short	(.L_17 - .L_16)


	//   ....[0]....
.L_16:
        /*005c*/ 	.word	0x00000160


	//----- nvinfo : EIATTR_CBANK_PARAM_SIZE
	.align		4
.L_17:
        /*0060*/ 	.byte	0x03, 0x19
        /*0062*/ 	.short	0x001c


	//----- nvinfo : EIATTR_PARAM_CBANK
	.align		4
        /*0064*/ 	.byte	0x04, 0x0a
        /*0066*/ 	.short	(.L_19 - .L_18)
	.align		4
.L_18:
        /*0068*/ 	.word	index@(.nv.constant0._Z9addKernelPiPKiS1_i)
        /*006c*/ 	.short	0x0380
        /*006e*/ 	.short	0x001c


	//----- nvinfo : EIATTR_SW_WAR
	.align		4
.L_19:
        /*0070*/ 	.byte	0x04, 0x36
        /*0072*/ 	.short	(.L_21 - .L_20)
.L_20:
        /*0074*/ 	.word	0x00000008
.L_21:


//--------------------- .nv.callgraph             --------------------------
	.section	.nv.callgraph,"",@"SHT_CUDA_CALLGRAPH"
	.align	4
	.sectionentsize	8
	.align		4
        /*0000*/ 	.word	0x00000000
	.align		4
        /*0004*/ 	.word	0xffffffff
	.align		4
        /*0008*/ 	.word	0x00000000
	.align		4
        /*000c*/ 	.word	0xfffffffe
	.align		4
        /*0010*/ 	.word	0x00000000
	.align		4
        /*0014*/ 	.word	0xfffffffd
	.align		4
        /*0018*/ 	.word	0x00000000
	.align		4
        /*001c*/ 	.word	0xfffffffc


//--------------------- .text._Z9addKernelPiPKiS1_i --------------------------
	.section	.text._Z9addKernelPiPKiS1_i,"ax",@progbits
	.align	128
        .global         _Z9addKernelPiPKiS1_i
        .type           _Z9addKernelPiPKiS1_i,@function
        .size           _Z9addKernelPiPKiS1_i,(.L_x_1 - _Z9addKernelPiPKiS1_i)
        .other          _Z9addKernelPiPKiS1_i,@"STO_CUDA_ENTRY STV_DEFAULT"
_Z9addKernelPiPKiS1_i:
.text._Z9addKernelPiPKiS1_i:
[----:B------:R-:W-:Y:S01]  /*0000*/  LDC R1, c[0x0][0x37c] ;  /* 0x0000df00ff017b82 */ /* 0x000fe20000000800 */
[----:B------:R-:W0:Y:S07]  /*0010*/  S2R R7, SR_TID.X ;  /* 0x0000000000077919 */ /* 0x000e2e0000002100 */
[----:B------:R-:W0:Y:S01]  /*0020*/  S2UR UR6, SR_CTAID.X ;  /* 0x00000000000679c3 */ /* 0x000e220000002500 */
[----:B------:R-:W1:Y:S01]  /*0030*/  LDCU UR8, c[0x0][0x398] ;  /* 0x00007300ff0877ac */ /* 0x000e620008000800 */
[----:B------:R-:W2:Y:S01]  /*0040*/  S2R R9, SR_TID.Y ;  /* 0x0000000000097919 */ /* 0x000ea20000002200 */
[----:B------:R-:W3:Y:S05]  /*0050*/  LDCU.64 UR4, c[0x0][0x358] ;  /* 0x00006b00ff0477ac */ /* 0x000eea0008000a00 */
[----:B------:R-:W0:Y:S08]  /*0060*/  LDC R0, c[0x0][0x360] ;  /* 0x0000d800ff007b82 */ /* 0x000e300000000800 */
[----:B------:R-:W2:Y:S08]  /*0070*/  S2UR UR7, SR_CTAID.Y ;  /* 0x00000000000779c3 */ /* 0x000eb00000002600 */
[----:B------:R-:W2:Y:S08]  /*0080*/  LDC R6, c[0x0][0x364] ;  /* 0x0000d900ff067b82 */ /* 0x000eb00000000800 */
[----:B------:R-:W4:Y:S01]  /*0090*/  LDC.64 R2, c[0x0][0x388] ;  /* 0x0000e200ff027b82 */ /* 0x000f220000000a00 */
[----:B0-----:R-:W-:-:S07]  /*00a0*/  IMAD R0, R0, UR6, R7 ;  /* 0x0000000600007c24 */ /* 0x001fce000f8e0207 */
[----:B------:R-:W0:Y:S01]  /*00b0*/  LDC.64 R4, c[0x0][0x390] ;  /* 0x0000e400ff047b82 */ /* 0x000e220000000a00 */
[----:B--2---:R-:W-:-:S04]  /*00c0*/  IMAD R7, R6, UR7, R9 ;  /* 0x0000000706077c24 */ /* 0x004fc8000f8e0209 */
[----:B-1----:R-:W-:-:S03]  /*00d0*/  IMAD R9, R7, UR8, R0 ;  /* 0x0000000807097c24 */ /* 0x002fc6000f8e0200 */
[----:B------:R-:W1:Y:S01]  /*00e0*/  LDC.64 R6, c[0x0][0x380] ;  /* 0x0000e000ff067b82 */ /* 0x000e620000000a00 */
[----:B----4-:R-:W-:-:S06]  /*00f0*/  IMAD.WIDE R2, R9, 0x4, R2 ;  /* 0x0000000409027825 */ /* 0x010fcc00078e0202 */
[----:B---3--:R-:W2:Y:S01]  /*0100*/  LDG.E R2, desc[UR4][R2.64] ;  /* 0x0000000402027981 */ /* 0x008ea2000c1e1900 */
[----:B0-----:R-:W-:-:S06]  /*0110*/  IMAD.WIDE R4, R9, 0x4, R4 ;  /* 0x0000000409047825 */ /* 0x001fcc00078e0204 */
[----:B------:R-:W2:Y:S01]  /*0120*/  LDG.E R5, desc[UR4][R4.64] ;  /* 0x0000000404057981 */ /* 0x000ea2000c1e1900 */
[----:B-1----:R-:W-:Y:S01]  /*0130*/  IMAD.WIDE R6, R9, 0x4, R6 ;  /* 0x0000000409067825 */ /* 0x002fe200078e0206 */
[----:B--2---:R-:W-:-:S05]  /*0140*/  IADD3 R9, PT, PT, R2, R5, RZ ;  /* 0x0000000502097210 */ /* 0x004fca0007ffe0ff */
[----:B------:R-:W-:Y:S01]  /*0150*/  STG.E desc[UR4][R6.64], R9 ;  /* 0x0000000906007986 */ /* 0x000fe2000c101904 */
[----:B------:R-:W-:Y:S05]  /*0160*/  EXIT ;  /* 0x000000000000794d */ /* 0x000fea0003800000 */
.L_x_0:
[----:B------:R-:W-:-:S00]  /*0170*/  BRA `(.L_x_0) ;  /* 0xfffffffc00fc7947 */ /* 0x000fc0000383ffff */
[----:B------:R-:W-:-:S00]  /*0180*/  NOP ;  /* 0x0000000000007918 */ /* 0x000fc00000000000 */
[----:B------:R-:W-:-:S00]  /*0190*/  NOP ;  /* 0x0000000000007918 */ /* 0x000fc00000000000 */
[----:B------:R-:W-:-:S00]  /*01a0*/  NOP ;  /* 0x0000000000007918 */ /* 0x000fc00000000000 */
[----:B------:R-:W-:-:S00]  /*01b0*/  NOP ;  /* 0x0000000000007918 */ /* 0x000fc00000000000 */
[----:B------:R-:W-:-:S00]  /*01c0*/  NOP ;  /* 0x0000000000007918 */ /* 0x000fc00000000000 */
[----:B------:R-:W-:-:S00]  /*01d0*/  NOP ;  /* 0x0000000000007918 */ /* 0x000fc00000000000 */
[----:B------:R-:W-:-:S00]  /*01e0*/  NOP ;  /* 0x0000000000007918 */ /* 0x000fc00000000000 */
[----:B------:R-:W-:-:S00]  /*01f0*/  NOP ;  /* 0x0000000000007918 */ /* 0x000fc00000000000 */
.L_x_1:


//--------------------- .nv.shared.reserved.0     --------------------------
	.section	.nv.shared.reserved.0,"aw",@nobits
	.weak		__nv_reservedSMEM_offset_0_alias
	.size		__nv_reservedSMEM_offset_0_alias, 0, 64
	.other		__nv_reservedSMEM_offset_0_alias,@"STO_CUDA_RESERVED_SHARED STV_DEFAULT"
__nv_reservedSMEM_offset_0_alias:
	.zero		0
	.zero		64


//--------------------- .nv.constant0._Z9addKernelPiPKiS1_i --------------------------
	.section	.nv.constant0._Z9addKernelPiPKiS1_i,"a",@progbits
	.sectionflags	@""
	.align	4
.nv.constant0._Z9addKernelPiPKiS1_i:
	.zero		924


//--------------------- SYMBOLS --------------------------

	.type		.nv.reservedSmem.offset0,@object
	.size		.nv.reservedSmem.offset0,0x4
